//
// Generated by NVIDIA NVVM Compiler
//
// Compiler Build ID: CL-36424714
// Cuda compilation tools, release 13.0, V13.0.88
// Based on NVVM 20.0.0
//

.version 9.0
.target sm_100
.address_size 64

	// .globl	_Z19setDiffVolumeKernelPfS_S_jj

.visible .entry _Z19setDiffVolumeKernelPfS_S_jj(
	.param .u64 .ptr .align 1 _Z19setDiffVolumeKernelPfS_S_jj_param_0,
	.param .u64 .ptr .align 1 _Z19setDiffVolumeKernelPfS_S_jj_param_1,
	.param .u64 .ptr .align 1 _Z19setDiffVolumeKernelPfS_S_jj_param_2,
	.param .u32 _Z19setDiffVolumeKernelPfS_S_jj_param_3,
	.param .u32 _Z19setDiffVolumeKernelPfS_S_jj_param_4
)
{
	.reg .pred 	%p<6>;
	.reg .b16 	%rs<10>;
	.reg .b32 	%r<22>;
	.reg .b32 	%f<2>;
	.reg .b64 	%rd<5>;

	ld.param.u64 	%rd1, [_Z19setDiffVolumeKernelPfS_S_jj_param_0];
	ld.param.u32 	%r4, [_Z19setDiffVolumeKernelPfS_S_jj_param_3];
	ld.param.u32 	%r5, [_Z19setDiffVolumeKernelPfS_S_jj_param_4];
	mov.u32 	%r6, %tid.x;
	cvt.u16.u32 	%rs1, %r6;
	mul.hi.u16 	%rs2, %rs1, 6554;
	mul.lo.s16 	%rs3, %rs2, 10;
	sub.s16 	%rs4, %rs1, %rs3;
	cvt.u32.u16 	%r7, %rs4;
	mul.hi.u16 	%rs5, %rs1, 656;
	cvt.u32.u16 	%r8, %rs5;
	mul.lo.s16 	%rs6, %rs5, 100;
	sub.s16 	%rs7, %rs1, %rs6;
	mul.lo.s16 	%rs8, %rs7, 103;
	shr.u16 	%rs9, %rs8, 10;
	cvt.u32.u16 	%r9, %rs9;
	mul.hi.u32 	%r10, %r4, -858993459;
	shr.u32 	%r11, %r10, 3;
	mad.lo.s32 	%r12, %r11, -9, %r4;
	mov.u32 	%r13, %ctaid.x;
	rem.u32 	%r14, %r13, %r12;
	mul.lo.s32 	%r15, %r12, %r12;
	div.u32 	%r16, %r13, %r15;
	mul.lo.s32 	%r17, %r16, %r15;
	sub.s32 	%r18, %r13, %r17;
	div.u32 	%r19, %r18, %r12;
	mad.lo.s32 	%r1, %r19, 10, %r9;
	mad.lo.s32 	%r2, %r16, 10, %r8;
	mad.lo.s32 	%r3, %r14, 10, %r7;
	setp.ge.u32 	%p1, %r1, %r4;
	setp.ge.u32 	%p2, %r2, %r5;
	or.pred  	%p3, %p2, %p1;
	setp.ge.u32 	%p4, %r3, %r4;
	or.pred  	%p5, %p4, %p3;
	@%p5 bra 	$L__BB0_2;
	cvta.to.global.u64 	%rd2, %rd1;
	mad.lo.s32 	%r20, %r2, %r5, %r1;
	mad.lo.s32 	%r21, %r20, %r4, %r3;
	cvt.rn.f32.u32 	%f1, %r21;
	mul.wide.u32 	%rd3, %r21, 4;
	add.s64 	%rd4, %rd2, %rd3;
	st.global.f32 	[%rd4], %f1;
$L__BB0_2:
	ret;

}


// ===== COMPILED SASS (sm_100) =====

	.target	sm_100

	.elftype	@"ET_EXEC"


//--------------------- .note.nv.tkinfo           --------------------------
	.section	.note.nv.tkinfo,"",@"SHT_NOTE"
	.sectionflags	@"SHF_NOTE_NV_TKINFO"
	.tkinfo
        /*0018*/ 	.word	0x00000002
        /*0030*/ 	.string	""
        /*0030*/ 	.string	"ptxas"
        /*0030*/ 	.string	"Cuda compilation tools, release 13.0, V13.0.88"
        /*0030*/ 	.string	"Build cuda_13.0.r13.0/compiler.36424714_0"
        /*0030*/ 	.string	"-arch sm_100 -m 64 "



//--------------------- .note.nv.cuinfo           --------------------------
	.section	.note.nv.cuinfo,"",@"SHT_NOTE"
	.sectionflags	@"SHF_NOTE_NV_CUINFO"
        /*0018*/ 	.short	0x0002
        /*001a*/ 	.short	0x0064
        /*001c*/ 	.short	0x0082
	.zero		2


//--------------------- .nv.info                  --------------------------
	.section	.nv.info,"",@"SHT_CUDA_INFO"
	.align	4


	//----- nvinfo : EIATTR_REGCOUNT
	.align		4
        /*0000*/ 	.byte	0x04, 0x2f
        /*0002*/ 	.short	(.L_1 - .L_0)
	.align		4
.L_0:
        /*0004*/ 	.word	index@(_Z19setDiffVolumeKernelPfS_S_jj)
        /*0008*/ 	.word	0x0000000e


	//----- nvinfo : EIATTR_FRAME_SIZE
	.align		4
.L_1:
        /*000c*/ 	.byte	0x04, 0x11
        /*000e*/ 	.short	(.L_3 - .L_2)
	.align		4
.L_2:
        /*0010*/ 	.word	index@(_Z19setDiffVolumeKernelPfS_S_jj)
        /*0014*/ 	.word	0x00000000


	//----- nvinfo : EIATTR_MIN_STACK_SIZE
	.align		4
.L_3:
        /*0018*/ 	.byte	0x04, 0x12
        /*001a*/ 	.short	(.L_5 - .L_4)
	.align		4
.L_4:
        /*001c*/ 	.word	index@(_Z19setDiffVolumeKernelPfS_S_jj)
        /*0020*/ 	.word	0x00000000
.L_5:


//--------------------- .nv.compat                --------------------------
	.section	.nv.compat,"",@"SHT_CUDA_COMPAT_INFO"
	.align	4
        /*0000*/ 	.byte	0x02, 0x09, 0x00, 0x00, 0x02, 0x02, 0x01, 0x00, 0x02, 0x05, 0x05, 0x00, 0x03, 0x07, 0x01, 0x01
        /*0010*/ 	.byte	0x02, 0x03, 0x00, 0x00, 0x02, 0x06, 0x01, 0x00, 0x04, 0x0b, 0x08, 0x00, 0x09, 0x00, 0x00, 0x00
        /*0020*/ 	.byte	0x00, 0x00, 0x00, 0x00


//--------------------- .nv.info._Z19setDiffVolumeKernelPfS_S_jj --------------------------
	.section	.nv.info._Z19setDiffVolumeKernelPfS_S_jj,"",@"SHT_CUDA_INFO"
	.sectionflags	@""
	.align	4


	//----- nvinfo : EIATTR_CUDA_API_VERSION
	.align		4
        /*0000*/ 	.byte	0x04, 0x37
        /*0002*/ 	.short	(.L_7 - .L_6)
.L_6:
        /*0004*/ 	.word	0x00000082


	//----- nvinfo : EIATTR_KPARAM_INFO
	.align		4
.L_7:
        /*0008*/ 	.byte	0x04, 0x17
        /*000a*/ 	.short	(.L_9 - .L_8)
.L_8:
        /*000c*/ 	.word	0x00000000
        /*0010*/ 	.short	0x0004
        /*0012*/ 	.short	0x001c
        /*0014*/ 	.byte	0x00, 0xf0, 0x11, 0x00


	//----- nvinfo : EIATTR_KPARAM_INFO
	.align		4
.L_9:
        /*0018*/ 	.byte	0x04, 0x17
        /*001a*/ 	.short	(.L_11 - .L_10)
.L_10:
        /*001c*/ 	.word	0x00000000
        /*0020*/ 	.short	0x0003
        /*0022*/ 	.short	0x0018
        /*0024*/ 	.byte	0x00, 0xf0, 0x11, 0x00


	//----- nvinfo : EIATTR_KPARAM_INFO
	.align		4
.L_11:
        /*0028*/ 	.byte	0x04, 0x17
        /*002a*/ 	.short	(.L_13 - .L_12)
.L_12:
        /*002c*/ 	.word	0x00000000
        /*0030*/ 	.short	0x0002
        /*0032*/ 	.short	0x0010
        /*0034*/ 	.byte	0x00, 0xf5, 0x21, 0x00


	//----- nvinfo : EIATTR_KPARAM_INFO
	.align		4
.L_13:
        /*0038*/ 	.byte	0x04, 0x17
        /*003a*/ 	.short	(.L_15 - .L_14)
.L_14:
        /*003c*/ 	.word	0x00000000
        /*0040*/ 	.short	0x0001
        /*0042*/ 	.short	0x0008
        /*0044*/ 	.byte	0x00, 0xf5, 0x21, 0x00


	//----- nvinfo : EIATTR_KPARAM_INFO
	.align		4
.L_15:
        /*0048*/ 	.byte	0x04, 0x17
        /*004a*/ 	.short	(.L_17 - .L_16)
.L_16:
        /*004c*/ 	.word	0x00000000
        /*0050*/ 	.short	0x0000
        /*0052*/ 	.short	0x0000
        /*0054*/ 	.byte	0x00, 0xf5, 0x21, 0x00


	//----- nvinfo : EIATTR_SPARSE_MMA_MASK
	.align		4
.L_17:
        /*0058*/ 	.byte	0x03, 0x50
        /*005a*/ 	.short	0x0000


	//----- nvinfo : EIATTR_MAXREG_COUNT
	.align		4
        /*005c*/ 	.byte	0x03, 0x1b
        /*005e*/ 	.short	0x00ff


	//----- nvinfo : EIATTR_MERCURY_ISA_VERSION
	.align		4
        /*0060*/ 	.byte	0x03, 0x5f
        /*0062*/ 	.short	0x0101


	//----- nvinfo : EIATTR_VRC_CTA_INIT_COUNT
	.align		4
        /*0064*/ 	.byte	0x02, 0x4a
	.zero		1
	.zero		1


	//----- nvinfo : EIATTR_EXIT_INSTR_OFFSETS
	.align		4
        /*0068*/ 	.byte	0x04, 0x1c
        /*006a*/ 	.short	(.L_19 - .L_18)


	//   ....[0]....
.L_18:
        /*006c*/ 	.word	0x00000520


	//   ....[1]....
        /*0070*/ 	.word	0x000005a0


	//----- nvinfo : EIATTR_CBANK_PARAM_SIZE
	.align		4
.L_19:
        /*0074*/ 	.byte	0x03, 0x19
        /*0076*/ 	.short	0x0020


	//----- nvinfo : EIATTR_PARAM_CBANK
	.align		4
        /*0078*/ 	.byte	0x04, 0x0a
        /*007a*/ 	.short	(.L_21 - .L_20)
	.align		4
.L_20:
        /*007c*/ 	.word	index@(.nv.constant0._Z19setDiffVolumeKernelPfS_S_jj)
        /*0080*/ 	.short	0x0380
        /*0082*/ 	.short	0x0020


	//----- nvinfo : EIATTR_SW_WAR
	.align		4
.L_21:
        /*0084*/ 	.byte	0x04, 0x36
        /*0086*/ 	.short	(.L_23 - .L_22)
.L_22:
        /*0088*/ 	.word	0x00000008
.L_23:


//--------------------- .nv.callgraph             --------------------------
	.section	.nv.callgraph,"",@"SHT_CUDA_CALLGRAPH"
	.align	4
	.sectionentsize	8
	.align		4
        /*0000*/ 	.word	0x00000000
	.align		4
        /*0004*/ 	.word	0xffffffff
	.align		4
        /*0008*/ 	.word	0x00000000
	.align		4
        /*000c*/ 	.word	0xfffffffe
	.align		4
        /*0010*/ 	.word	0x00000000
	.align		4
        /*0014*/ 	.word	0xfffffffd
	.align		4
        /*0018*/ 	.word	0x00000000
	.align		4
        /*001c*/ 	.word	0xfffffffc


//--------------------- .text._Z19setDiffVolumeKernelPfS_S_jj --------------------------
	.section	.text._Z19setDiffVolumeKernelPfS_S_jj,"ax",@progbits
	.align	128
        .global         _Z19setDiffVolumeKernelPfS_S_jj
        .type           _Z19setDiffVolumeKernelPfS_S_jj,@function
        .size           _Z19setDiffVolumeKernelPfS_S_jj,(.L_x_1 - _Z19setDiffVolumeKernelPfS_S_jj)
        .other          _Z19setDiffVolumeKernelPfS_S_jj,@"STO_CUDA_ENTRY STV_DEFAULT"
_Z19setDiffVolumeKernelPfS_S_jj:
.text._Z19setDiffVolumeKernelPfS_S_jj:
[----:B------:R-:W-:Y:S01]  /*0000*/  LDC R1, c[0x0][0x37c] ;  /* 0x0000df00ff017b82 */ /* 0x000fe20000000800 */
[----:B------:R-:W0:Y:S01]  /*0010*/  LDCU.64 UR6, c[0x0][0x398] ;  /* 0x00007300ff0677ac */ /* 0x000e220008000a00 */
[----:B------:R-:W1:Y:S01]  /*0020*/  S2R R4, SR_CTAID.X ;  /* 0x0000000000047919 */ /* 0x000e620000002500 */
[----:B------:R-:W-:Y:S01]  /*0030*/  HFMA2 R2, -RZ, RZ, 0, 0 ;  /* 0x00000000ff027431 */ /* 0x000fe200000001ff */
[----:B0-----:R-:W-:-:S04]  /*0040*/  UIMAD.WIDE.U32 UR4, UR6, -0x33333333, URZ ;  /* 0xcccccccd060478a5 */ /* 0x001fc8000f8e00ff */
[----:B------:R-:W-:-:S04]  /*0050*/  USHF.R.U32.HI UR5, URZ, 0x3, UR5 ;  /* 0x00000003ff057899 */ /* 0x000fc80008011605 */
[----:B------:R-:W-:-:S04]  /*0060*/  UIMAD UR5, UR5, -0x9, UR6 ;  /* 0xfffffff7050578a4 */ /* 0x000fc8000f8e0206 */
[----:B------:R-:W-:Y:S02]  /*0070*/  UIMAD UR4, UR5, UR5, URZ ;  /* 0x00000005050472a4 */ /* 0x000fe4000f8e02ff */
[----:B------:R-:W-:-:S04]  /*0080*/  ISETP.NE.U32.AND P3, PT, RZ, UR5, PT ;  /* 0x00000005ff007c0c */ /* 0x000fc8000bf65070 */
[----:B------:R-:W-:Y:S01]  /*0090*/  IMAD R7, RZ, RZ, -UR4 ;  /* 0x80000004ff077e24 */ /* 0x000fe2000f8e02ff */
[----:B------:R-:W-:Y:S02]  /*00a0*/  ISETP.NE.U32.AND P2, PT, RZ, UR4, PT ;  /* 0x00000004ff007c0c */ /* 0x000fe4000bf45070 */
[----:B------:R-:W0:Y:S08]  /*00b0*/  I2F.U32.RP R5, UR4 ;  /* 0x0000000400057d06 */ /* 0x000e300008209000 */
[----:B0-----:R-:W0:Y:S02]  /*00c0*/  MUFU.RCP R5, R5 ;  /* 0x0000000500057308 */ /* 0x001e240000001000 */
[----:B0-----:R-:W-:-:S06]  /*00d0*/  VIADD R6, R5, 0xffffffe ;  /* 0x0ffffffe05067836 */ /* 0x001fcc0000000000 */
[----:B------:R-:W0:Y:S02]  /*00e0*/  F2I.FTZ.U32.TRUNC.NTZ R3, R6 ;  /* 0x0000000600037305 */ /* 0x000e24000021f000 */
[----:B0-----:R-:W-:-:S04]  /*00f0*/  IMAD R7, R7, R3, RZ ;  /* 0x0000000307077224 */ /* 0x001fc800078e02ff */
[----:B------:R-:W-:Y:S02]  /*0100*/  IMAD.HI.U32 R3, R3, R7, R2 ;  /* 0x0000000703037227 */ /* 0x000fe400078e0002 */
[----:B------:R-:W0:Y:S04]  /*0110*/  S2R R2, SR_TID.X ;  /* 0x0000000000027919 */ /* 0x000e280000002100 */
[----:B-1----:R-:W-:Y:S02]  /*0120*/  IMAD.HI.U32 R0, R3, R4, RZ ;  /* 0x0000000403007227 */ /* 0x002fe400078e00ff */
[----:B------:R-:W1:Y:S02]  /*0130*/  I2F.U32.RP R3, UR5 ;  /* 0x0000000500037d06 */ /* 0x000e640008209000 */
[----:B------:R-:W-:-:S04]  /*0140*/  IMAD.MOV R5, RZ, RZ, -R0 ;  /* 0x000000ffff057224 */ /* 0x000fc800078e0a00 */
[----:B------:R-:W-:-:S05]  /*0150*/  IMAD R5, R5, UR4, R4 ;  /* 0x0000000405057c24 */ /* 0x000fca000f8e0204 */
[----:B------:R-:W-:Y:S01]  /*0160*/  ISETP.GE.U32.AND P0, PT, R5, UR4, PT ;  /* 0x0000000405007c0c */ /* 0x000fe2000bf06070 */
[----:B-1----:R-:W1:-:S12]  /*0170*/  MUFU.RCP R3, R3 ;  /* 0x0000000300037308 */ /* 0x002e580000001000 */
[----:B------:R-:W-:Y:S02]  /*0180*/  @P0 VIADD R5, R5, -UR4 ;  /* 0x8000000405050c36 */ /* 0x000fe40008000000 */
[----:B------:R-:W-:Y:S01]  /*0190*/  @P0 VIADD R0, R0, 0x1 ;  /* 0x0000000100000836 */ /* 0x000fe20000000000 */
[----:B0-----:R-:W-:Y:S02]  /*01a0*/  LOP3.LUT R9, R2, 0xffff, RZ, 0xc0, !PT ;  /* 0x0000ffff02097812 */ /* 0x001fe400078ec0ff */
[----:B------:R-:W-:Y:S01]  /*01b0*/  ISETP.GE.U32.AND P1, PT, R5, UR4, PT ;  /* 0x0000000405007c0c */ /* 0x000fe2000bf26070 */
[----:B------:R-:W-:Y:S01]  /*01c0*/  IMAD R5, RZ, RZ, -UR5 ;  /* 0x80000005ff057e24 */ /* 0x000fe2000f8e02ff */
[----:B-1----:R-:W-:Y:S01]  /*01d0*/  IADD3 R6, PT, PT, R3, 0xffffffe, RZ ;  /* 0x0ffffffe03067810 */ /* 0x002fe20007ffe0ff */
[C---:B------:R-:W-:Y:S02]  /*01e0*/  IMAD R3, R9.reuse, 0x290, RZ ;  /* 0x0000029009037824 */ /* 0x040fe400078e02ff */
[----:B------:R-:W-:Y:S01]  /*01f0*/  IMAD R9, R9, 0x199a, RZ ;  /* 0x0000199a09097824 */ /* 0x000fe200078e02ff */
[----:B------:R0:W1:Y:S02]  /*0200*/  F2I.FTZ.U32.TRUNC.NTZ R7, R6 ;  /* 0x0000000600077305 */ /* 0x000064000021f000 */
[----:B------:R-:W-:-:S05]  /*0210*/  SHF.R.U32.HI R3, RZ, 0x10, R3 ;  /* 0x00000010ff037819 */ /* 0x000fca0000011603 */
[----:B------:R-:W-:Y:S02]  /*0220*/  @P1 IADD3 R0, PT, PT, R0, 0x1, RZ ;  /* 0x0000000100001810 */ /* 0x000fe40007ffe0ff */
[----:B------:R-:W-:Y:S01]  /*0230*/  @!P2 LOP3.LUT R0, RZ, UR4, RZ, 0x33, !PT ;  /* 0x00000004ff00ac12 */ /* 0x000fe2000f8e33ff */
[----:B0-----:R-:W-:-:S04]  /*0240*/  IMAD.MOV.U32 R6, RZ, RZ, RZ ;  /* 0x000000ffff067224 */ /* 0x001fc800078e00ff */
[----:B------:R-:W-:Y:S02]  /*0250*/  IMAD.MOV R11, RZ, RZ, -R0 ;  /* 0x000000ffff0b7224 */ /* 0x000fe400078e0a00 */
[----:B-1----:R-:W-:Y:S02]  /*0260*/  IMAD R5, R5, R7, RZ ;  /* 0x0000000705057224 */ /* 0x002fe400078e02ff */
[----:B------:R-:W-:Y:S02]  /*0270*/  IMAD R8, R11, UR4, R4 ;  /* 0x000000040b087c24 */ /* 0x000fe4000f8e0204 */
[----:B------:R-:W-:Y:S01]  /*0280*/  IMAD.HI.U32 R7, R7, R5, R6 ;  /* 0x0000000507077227 */ /* 0x000fe200078e0006 */
[----:B------:R-:W-:-:S05]  /*0290*/  PRMT R6, R3, 0x9910, RZ ;  /* 0x0000991003067816 */ /* 0x000fca00000000ff */
[----:B------:R-:W-:-:S04]  /*02a0*/  IMAD.HI.U32 R5, R7, R8, RZ ;  /* 0x0000000807057227 */ /* 0x000fc800078e00ff */
[----:B------:R-:W-:Y:S01]  /*02b0*/  IMAD.HI.U32 R7, R7, R4, RZ ;  /* 0x0000000407077227 */ /* 0x000fe200078e00ff */
[----:B------:R-:W-:-:S03]  /*02c0*/  IADD3 R11, PT, PT, -R5, RZ, RZ ;  /* 0x000000ff050b7210 */ /* 0x000fc60007ffe1ff */
[----:B------:R-:W-:Y:S01]  /*02d0*/  IMAD R6, R6, 0x64, RZ ;  /* 0x0000006406067824 */ /* 0x000fe200078e02ff */
[----:B------:R-:W-:Y:S01]  /*02e0*/  IADD3 R7, PT, PT, -R7, RZ, RZ ;  /* 0x000000ff07077210 */ /* 0x000fe20007ffe1ff */
[----:B------:R-:W-:Y:S02]  /*02f0*/  IMAD R8, R11, UR5, R8 ;  /* 0x000000050b087c24 */ /* 0x000fe4000f8e0208 */
[----:B------:R-:W-:Y:S02]  /*0300*/  IMAD.MOV R6, RZ, RZ, -R6 ;  /* 0x000000ffff067224 */ /* 0x000fe400078e0a06 */
[----:B------:R-:W-:Y:S01]  /*0310*/  IMAD R7, R7, UR5, R4 ;  /* 0x0000000507077c24 */ /* 0x000fe2000f8e0204 */
[----:B------:R-:W-:Y:S02]  /*0320*/  ISETP.GE.U32.AND P0, PT, R8, UR5, PT ;  /* 0x0000000508007c0c */ /* 0x000fe4000bf06070 */
[----:B------:R-:W-:Y:S02]  /*0330*/  PRMT R11, R6, 0x7710, RZ ;  /* 0x00007710060b7816 */ /* 0x000fe400000000ff */
[----:B------:R-:W-:-:S02]  /*0340*/  ISETP.GE.U32.AND P2, PT, R7, UR5, PT ;  /* 0x0000000507007c0c */ /* 0x000fc4000bf46070 */
[----:B------:R-:W-:Y:S01]  /*0350*/  SHF.R.U32.HI R4, RZ, 0x10, R9 ;  /* 0x00000010ff047819 */ /* 0x000fe20000011609 */
[----:B------:R-:W-:-:S03]  /*0360*/  IMAD.IADD R6, R11, 0x1, R2 ;  /* 0x000000010b067824 */ /* 0x000fc600078e0202 */
[----:B------:R-:W-:Y:S02]  /*0370*/  PRMT R4, R4, 0x9910, RZ ;  /* 0x0000991004047816 */ /* 0x000fe400000000ff */
[----:B------:R-:W-:Y:S02]  /*0380*/  PRMT R6, R6, 0x9910, RZ ;  /* 0x0000991006067816 */ /* 0x000fe400000000ff */
[----:B------:R-:W-:Y:S01]  /*0390*/  @P0 IADD3 R8, PT, PT, R8, -UR5, RZ ;  /* 0x8000000508080c10 */ /* 0x000fe2000fffe0ff */
[----:B------:R-:W-:Y:S01]  /*03a0*/  IMAD R4, R4, 0xa, RZ ;  /* 0x0000000a04047824 */ /* 0x000fe200078e02ff */
[----:B------:R-:W-:Y:S01]  /*03b0*/  @P0 IADD3 R5, PT, PT, R5, 0x1, RZ ;  /* 0x0000000105050810 */ /* 0x000fe20007ffe0ff */
[----:B------:R-:W-:Y:S01]  /*03c0*/  @P2 VIADD R7, R7, -UR5 ;  /* 0x8000000507072c36 */ /* 0x000fe20008000000 */
[----:B------:R-:W-:Y:S01]  /*03d0*/  ISETP.GE.U32.AND P1, PT, R8, UR5, PT ;  /* 0x0000000508007c0c */ /* 0x000fe2000bf26070 */
[----:B------:R-:W-:Y:S02]  /*03e0*/  IMAD R6, R6, 0x67, RZ ;  /* 0x0000006706067824 */ /* 0x000fe400078e02ff */
[----:B------:R-:W-:Y:S01]  /*03f0*/  IMAD.MOV R9, RZ, RZ, -R4 ;  /* 0x000000ffff097224 */ /* 0x000fe200078e0a04 */
[----:B------:R-:W-:-:S02]  /*0400*/  ISETP.GE.U32.AND P2, PT, R7, UR5, PT ;  /* 0x0000000507007c0c */ /* 0x000fc4000bf46070 */
[----:B------:R-:W-:Y:S02]  /*0410*/  LOP3.LUT R8, R6, 0xffff, RZ, 0xc0, !PT ;  /* 0x0000ffff06087812 */ /* 0x000fe400078ec0ff */
[----:B------:R-:W-:Y:S02]  /*0420*/  LOP3.LUT R6, RZ, UR5, RZ, 0x33, !PT ;  /* 0x00000005ff067c12 */ /* 0x000fe4000f8e33ff */
[----:B------:R-:W-:Y:S02]  /*0430*/  SHF.R.U32.HI R4, RZ, 0xa, R8 ;  /* 0x0000000aff047819 */ /* 0x000fe40000011608 */
[----:B------:R-:W-:Y:S02]  /*0440*/  PRMT R9, R9, 0x7710, RZ ;  /* 0x0000771009097816 */ /* 0x000fe400000000ff */
[----:B------:R-:W-:Y:S02]  /*0450*/  @P1 IADD3 R5, PT, PT, R5, 0x1, RZ ;  /* 0x0000000105051810 */ /* 0x000fe40007ffe0ff */
[----:B------:R-:W-:Y:S01]  /*0460*/  LOP3.LUT R4, R4, 0xffff, RZ, 0xc0, !PT ;  /* 0x0000ffff04047812 */ /* 0x000fe200078ec0ff */
[----:B------:R-:W-:Y:S01]  /*0470*/  IMAD.IADD R2, R9, 0x1, R2 ;  /* 0x0000000109027824 */ /* 0x000fe200078e0202 */
[----:B------:R-:W-:-:S02]  /*0480*/  SEL R5, R6, R5, !P3 ;  /* 0x0000000506057207 */ /* 0x000fc40005800000 */
[----:B------:R-:W-:Y:S02]  /*0490*/  @P2 IADD3 R7, PT, PT, R7, -UR5, RZ ;  /* 0x8000000507072c10 */ /* 0x000fe4000fffe0ff */
[----:B------:R-:W-:Y:S01]  /*04a0*/  LOP3.LUT R2, R2, 0xffff, RZ, 0xc0, !PT ;  /* 0x0000ffff02027812 */ /* 0x000fe200078ec0ff */
[----:B------:R-:W-:Y:S01]  /*04b0*/  IMAD R4, R5, 0xa, R4 ;  /* 0x0000000a05047824 */ /* 0x000fe200078e0204 */
[----:B------:R-:W-:Y:S01]  /*04c0*/  SEL R7, R6, R7, !P3 ;  /* 0x0000000706077207 */ /* 0x000fe20005800000 */
[----:B------:R-:W-:-:S03]  /*04d0*/  IMAD R5, R0, 0xa, R3 ;  /* 0x0000000a00057824 */ /* 0x000fc600078e0203 */
[----:B------:R-:W-:Y:S01]  /*04e0*/  ISETP.GE.U32.AND P0, PT, R4, UR6, PT ;  /* 0x0000000604007c0c */ /* 0x000fe2000bf06070 */
[----:B------:R-:W-:-:S03]  /*04f0*/  IMAD R7, R7, 0xa, R2 ;  /* 0x0000000a07077824 */ /* 0x000fc600078e0202 */
[----:B------:R-:W-:-:S04]  /*0500*/  ISETP.GE.U32.OR P0, PT, R5, UR7, P0 ;  /* 0x0000000705007c0c */ /* 0x000fc80008706470 */
[----:B------:R-:W-:-:S13]  /*0510*/  ISETP.GE.U32.OR P0, PT, R7, UR6, P0 ;  /* 0x0000000607007c0c */ /* 0x000fda0008706470 */
[----:B------:R-:W-:Y:S05]  /*0520*/  @P0 EXIT ;  /* 0x000000000000094d */ /* 0x000fea0003800000 */
[----:B------:R-:W0:Y:S01]  /*0530*/  LDC.64 R2, c[0x0][0x380] ;  /* 0x0000e000ff027b82 */ /* 0x000e220000000a00 */
[----:B------:R-:W1:Y:S01]  /*0540*/  LDCU.64 UR4, c[0x0][0x358] ;  /* 0x00006b00ff0477ac */ /* 0x000e620008000a00 */
[----:B------:R-:W-:-:S04]  /*0550*/  IMAD R4, R5, UR7, R4 ;  /* 0x0000000705047c24 */ /* 0x000fc8000f8e0204 */
[----:B------:R-:W-:-:S04]  /*0560*/  IMAD R7, R4, UR6, R7 ;  /* 0x0000000604077c24 */ /* 0x000fc8000f8e0207 */
[----:B0-----:R-:W-:Y:S01]  /*0570*/  IMAD.WIDE.U32 R2, R7, 0x4, R2 ;  /* 0x0000000407027825 */ /* 0x001fe200078e0002 */
[----:B------:R-:W-:-:S05]  /*0580*/  I2FP.F32.U32 R7, R7 ;  /* 0x0000000700077245 */ /* 0x000fca0000201000 */
[----:B-1----:R-:W-:Y:S01]  /*0590*/  STG.E desc[UR4][R2.64], R7 ;  /* 0x0000000702007986 */ /* 0x002fe2000c101904 */
[----:B------:R-:W-:Y:S05]  /*05a0*/  EXIT ;  /* 0x000000000000794d */ /* 0x000fea0003800000 */
.L_x_0:
[----:B------:R-:W-:-:S00]  /*05b0*/  BRA `(.L_x_0) ;  /* 0xfffffffc00fc7947 */ /* 0x000fc0000383ffff */
[----:B------:R-:W-:-:S00]  /*05c0*/  NOP ;  /* 0x0000000000007918 */ /* 0x000fc00000000000 */
        /* <DEDUP_REMOVED lines=11> */
.L_x_1:


//--------------------- .nv.shared.reserved.0     --------------------------
	.section	.nv.shared.reserved.0,"aw",@nobits
	.weak		__nv_reservedSMEM_offset_0_alias
	.size		__nv_reservedSMEM_offset_0_alias, 0, 64
	.other		__nv_reservedSMEM_offset_0_alias,@"STO_CUDA_RESERVED_SHARED STV_DEFAULT"
__nv_reservedSMEM_offset_0_alias:
	.zero		0
	.zero		64


//--------------------- .nv.constant0._Z19setDiffVolumeKernelPfS_S_jj --------------------------
	.section	.nv.constant0._Z19setDiffVolumeKernelPfS_S_jj,"a",@progbits
	.sectionflags	@""
	.align	4
.nv.constant0._Z19setDiffVolumeKernelPfS_S_jj:
	.zero		928


//--------------------- SYMBOLS --------------------------

	.type		.nv.reservedSmem.offset0,@object
	.size		.nv.reservedSmem.offset0,0x4
